//
// Generated by NVIDIA NVVM Compiler
//
// Compiler Build ID: CL-36424714
// Cuda compilation tools, release 13.0, V13.0.88
// Based on NVVM 20.0.0
//

.version 9.0
.target sm_100
.address_size 64

	// .globl	_Z4ScanPiS_
.extern .shared .align 16 .b8 shared_data[];

.visible .entry _Z4ScanPiS_(
	.param .u64 .ptr .align 1 _Z4ScanPiS__param_0,
	.param .u64 .ptr .align 1 _Z4ScanPiS__param_1
)
{
	.reg .pred 	%p<9>;
	.reg .b32 	%r<39>;
	.reg .b64 	%rd<9>;

	ld.param.u64 	%rd2, [_Z4ScanPiS__param_0];
	ld.param.u64 	%rd1, [_Z4ScanPiS__param_1];
	cvta.to.global.u64 	%rd3, %rd2;
	mov.u32 	%r1, %tid.x;
	mov.u32 	%r9, %ctaid.x;
	mov.u32 	%r38, %ntid.x;
	mad.lo.s32 	%r3, %r9, %r38, %r1;
	mul.wide.u32 	%rd4, %r3, 4;
	add.s64 	%rd5, %rd3, %rd4;
	ld.global.u32 	%r10, [%rd5];
	shl.b32 	%r11, %r1, 2;
	mov.u32 	%r12, shared_data;
	add.s32 	%r4, %r12, %r11;
	st.shared.u32 	[%r4], %r10;
	bar.sync 	0;
	setp.lt.u32 	%p1, %r38, 2;
	@%p1 bra 	$L__BB0_6;
	mov.b32 	%r37, 1;
$L__BB0_2:
	setp.lt.u32 	%p2, %r1, %r37;
	@%p2 bra 	$L__BB0_5;
	shl.b32 	%r14, %r37, 1;
	neg.s32 	%r15, %r14;
	or.b32  	%r16, %r15, %r1;
	setp.ne.s32 	%p3, %r16, -1;
	@%p3 bra 	$L__BB0_5;
	sub.s32 	%r17, %r1, %r37;
	shl.b32 	%r18, %r17, 2;
	add.s32 	%r20, %r12, %r18;
	ld.shared.u32 	%r21, [%r20];
	ld.shared.u32 	%r22, [%r4];
	add.s32 	%r23, %r22, %r21;
	st.shared.u32 	[%r4], %r23;
$L__BB0_5:
	bar.sync 	0;
	shl.b32 	%r37, %r37, 1;
	setp.lt.u32 	%p4, %r37, %r38;
	@%p4 bra 	$L__BB0_2;
$L__BB0_6:
	add.s32 	%r24, %r38, -1;
	setp.ne.s32 	%p5, %r1, %r24;
	@%p5 bra 	$L__BB0_8;
	mov.b32 	%r25, 0;
	st.shared.u32 	[%r4], %r25;
$L__BB0_8:
	bar.sync 	0;
	setp.lt.u32 	%p6, %r38, 2;
	@%p6 bra 	$L__BB0_12;
$L__BB0_9:
	shr.u32 	%r8, %r38, 1;
	and.b32  	%r26, %r38, 2046;
	rem.u32 	%r27, %r1, %r26;
	add.s32 	%r28, %r26, -1;
	setp.ne.s32 	%p7, %r27, %r28;
	@%p7 bra 	$L__BB0_11;
	sub.s32 	%r29, %r1, %r8;
	shl.b32 	%r30, %r29, 2;
	add.s32 	%r32, %r12, %r30;
	ld.shared.u32 	%r33, [%r32];
	ld.shared.u32 	%r34, [%r4];
	st.shared.u32 	[%r32], %r34;
	add.s32 	%r35, %r34, %r33;
	st.shared.u32 	[%r4], %r35;
$L__BB0_11:
	setp.gt.u32 	%p8, %r38, 3;
	mov.u32 	%r38, %r8;
	@%p8 bra 	$L__BB0_9;
$L__BB0_12:
	cvta.to.global.u64 	%rd6, %rd1;
	ld.shared.u32 	%r36, [%r4];
	add.s64 	%rd8, %rd6, %rd4;
	st.global.u32 	[%rd8], %r36;
	bar.sync 	0;
	ret;

}


// ===== COMPILED SASS (sm_100) =====

	.target	sm_100

	.elftype	@"ET_EXEC"


//--------------------- .note.nv.tkinfo           --------------------------
	.section	.note.nv.tkinfo,"",@"SHT_NOTE"
	.sectionflags	@"SHF_NOTE_NV_TKINFO"
	.tkinfo
        /*0018*/ 	.word	0x00000002
        /*0030*/ 	.string	""
        /*0030*/ 	.string	"ptxas"
        /*0030*/ 	.string	"Cuda compilation tools, release 13.0, V13.0.88"
        /*0030*/ 	.string	"Build cuda_13.0.r13.0/compiler.36424714_0"
        /*0030*/ 	.string	"-arch sm_100 -m 64 "



//--------------------- .note.nv.cuinfo           --------------------------
	.section	.note.nv.cuinfo,"",@"SHT_NOTE"
	.sectionflags	@"SHF_NOTE_NV_CUINFO"
        /*0018*/ 	.short	0x0002
        /*001a*/ 	.short	0x0064
        /*001c*/ 	.short	0x0082
	.zero		2


//--------------------- .nv.info                  --------------------------
	.section	.nv.info,"",@"SHT_CUDA_INFO"
	.align	4


	//----- nvinfo : EIATTR_REGCOUNT
	.align		4
        /*0000*/ 	.byte	0x04, 0x2f
        /*0002*/ 	.short	(.L_1 - .L_0)
	.align		4
.L_0:
        /*0004*/ 	.word	index@(_Z4ScanPiS_)
        /*0008*/ 	.word	0x0000000e


	//----- nvinfo : EIATTR_FRAME_SIZE
	.align		4
.L_1:
        /*000c*/ 	.byte	0x04, 0x11
        /*000e*/ 	.short	(.L_3 - .L_2)
	.align		4
.L_2:
        /*0010*/ 	.word	index@(_Z4ScanPiS_)
        /*0014*/ 	.word	0x00000000


	//----- nvinfo : EIATTR_MIN_STACK_SIZE
	.align		4
.L_3:
        /*0018*/ 	.byte	0x04, 0x12
        /*001a*/ 	.short	(.L_5 - .L_4)
	.align		4
.L_4:
        /*001c*/ 	.word	index@(_Z4ScanPiS_)
        /*0020*/ 	.word	0x00000000
.L_5:


//--------------------- .nv.compat                --------------------------
	.section	.nv.compat,"",@"SHT_CUDA_COMPAT_INFO"
	.align	4
        /*0000*/ 	.byte	0x02, 0x09, 0x00, 0x00, 0x02, 0x02, 0x01, 0x00, 0x02, 0x05, 0x05, 0x00, 0x03, 0x07, 0x01, 0x01
        /*0010*/ 	.byte	0x02, 0x03, 0x00, 0x00, 0x02, 0x06, 0x01, 0x00, 0x04, 0x0b, 0x08, 0x00, 0x09, 0x00, 0x00, 0x00
        /*0020*/ 	.byte	0x00, 0x00, 0x00, 0x00


//--------------------- .nv.info._Z4ScanPiS_      --------------------------
	.section	.nv.info._Z4ScanPiS_,"",@"SHT_CUDA_INFO"
	.sectionflags	@""
	.align	4


	//----- nvinfo : EIATTR_CUDA_API_VERSION
	.align		4
        /*0000*/ 	.byte	0x04, 0x37
        /*0002*/ 	.short	(.L_7 - .L_6)
.L_6:
        /*0004*/ 	.word	0x00000082


	//----- nvinfo : EIATTR_KPARAM_INFO
	.align		4
.L_7:
        /*0008*/ 	.byte	0x04, 0x17
        /*000a*/ 	.short	(.L_9 - .L_8)
.L_8:
        /*000c*/ 	.word	0x00000000
        /*0010*/ 	.short	0x0001
        /*0012*/ 	.short	0x0008
        /*0014*/ 	.byte	0x00, 0xf5, 0x21, 0x00


	//----- nvinfo : EIATTR_KPARAM_INFO
	.align		4
.L_9:
        /*0018*/ 	.byte	0x04, 0x17
        /*001a*/ 	.short	(.L_11 - .L_10)
.L_10:
        /*001c*/ 	.word	0x00000000
        /*0020*/ 	.short	0x0000
        /*0022*/ 	.short	0x0000
        /*0024*/ 	.byte	0x00, 0xf5, 0x21, 0x00


	//----- nvinfo : EIATTR_SPARSE_MMA_MASK
	.align		4
.L_11:
        /*0028*/ 	.byte	0x03, 0x50
        /*002a*/ 	.short	0x0000


	//----- nvinfo : EIATTR_MAXREG_COUNT
	.align		4
        /*002c*/ 	.byte	0x03, 0x1b
        /*002e*/ 	.short	0x00ff


	//----- nvinfo : EIATTR_NUM_BARRIERS
	.align		4
        /*0030*/ 	.byte	0x02, 0x4c
        /*0032*/ 	.byte	0x01
	.zero		1


	//----- nvinfo : EIATTR_MERCURY_ISA_VERSION
	.align		4
        /*0034*/ 	.byte	0x03, 0x5f
        /*0036*/ 	.short	0x0101


	//----- nvinfo : EIATTR_VRC_CTA_INIT_COUNT
	.align		4
        /*0038*/ 	.byte	0x02, 0x4a
	.zero		1
	.zero		1


	//----- nvinfo : EIATTR_EXIT_INSTR_OFFSETS
	.align		4
        /*003c*/ 	.byte	0x04, 0x1c
        /*003e*/ 	.short	(.L_13 - .L_12)


	//   ....[0]....
.L_12:
        /*0040*/ 	.word	0x000004a0


	//----- nvinfo : EIATTR_CBANK_PARAM_SIZE
	.align		4
.L_13:
        /*0044*/ 	.byte	0x03, 0x19
        /*0046*/ 	.short	0x0010


	//----- nvinfo : EIATTR_PARAM_CBANK
	.align		4
        /*0048*/ 	.byte	0x04, 0x0a
        /*004a*/ 	.short	(.L_15 - .L_14)
	.align		4
.L_14:
        /*004c*/ 	.word	index@(.nv.constant0._Z4ScanPiS_)
        /*0050*/ 	.short	0x0380
        /*0052*/ 	.short	0x0010


	//----- nvinfo : EIATTR_SW_WAR
	.align		4
.L_15:
        /*0054*/ 	.byte	0x04, 0x36
        /*0056*/ 	.short	(.L_17 - .L_16)
.L_16:
        /*0058*/ 	.word	0x00000008
.L_17:


//--------------------- .nv.callgraph             --------------------------
	.section	.nv.callgraph,"",@"SHT_CUDA_CALLGRAPH"
	.align	4
	.sectionentsize	8
	.align		4
        /*0000*/ 	.word	0x00000000
	.align		4
        /*0004*/ 	.word	0xffffffff
	.align		4
        /*0008*/ 	.word	0x00000000
	.align		4
        /*000c*/ 	.word	0xfffffffe
	.align		4
        /*0010*/ 	.word	0x00000000
	.align		4
        /*0014*/ 	.word	0xfffffffd
	.align		4
        /*0018*/ 	.word	0x00000000
	.align		4
        /*001c*/ 	.word	0xfffffffc


//--------------------- .text._Z4ScanPiS_         --------------------------
	.section	.text._Z4ScanPiS_,"ax",@progbits
	.align	128
        .global         _Z4ScanPiS_
        .type           _Z4ScanPiS_,@function
        .size           _Z4ScanPiS_,(.L_x_5 - _Z4ScanPiS_)
        .other          _Z4ScanPiS_,@"STO_CUDA_ENTRY STV_DEFAULT"
_Z4ScanPiS_:
.text._Z4ScanPiS_:
[----:B------:R-:W-:Y:S01]  /*0000*/  LDC R1, c[0x0][0x37c] ;  /* 0x0000df00ff017b82 */ /* 0x000fe20000000800 */
[----:B------:R-:W0:Y:S07]  /*0010*/  S2R R2, SR_TID.X ;  /* 0x0000000000027919 */ /* 0x000e2e0000002100 */
[----:B------:R-:W0:Y:S01]  /*0020*/  S2UR UR4, SR_CTAID.X ;  /* 0x00000000000479c3 */ /* 0x000e220000002500 */
[----:B------:R-:W1:Y:S07]  /*0030*/  LDCU.64 UR8, c[0x0][0x358] ;  /* 0x00006b00ff0877ac */ /* 0x000e6e0008000a00 */
[----:B------:R-:W0:Y:S08]  /*0040*/  LDC R3, c[0x0][0x360] ;  /* 0x0000d800ff037b82 */ /* 0x000e300000000800 */
[----:B------:R-:W2:Y:S01]  /*0050*/  LDC.64 R6, c[0x0][0x380] ;  /* 0x0000e000ff067b82 */ /* 0x000ea20000000a00 */
[----:B0-----:R-:W-:-:S04]  /*0060*/  IMAD R0, R3, UR4, R2 ;  /* 0x0000000403007c24 */ /* 0x001fc8000f8e0202 */
[----:B--2---:R-:W-:-:S06]  /*0070*/  IMAD.WIDE.U32 R6, R0, 0x4, R6 ;  /* 0x0000000400067825 */ /* 0x004fcc00078e0006 */
[----:B-1----:R-:W2:Y:S01]  /*0080*/  LDG.E R7, desc[UR8][R6.64] ;  /* 0x0000000806077981 */ /* 0x002ea2000c1e1900 */
[----:B------:R-:W0:Y:S01]  /*0090*/  S2UR UR5, SR_CgaCtaId ;  /* 0x00000000000579c3 */ /* 0x000e220000008800 */
[----:B------:R-:W-:Y:S01]  /*00a0*/  UMOV UR4, 0x400 ;  /* 0x0000040000047882 */ /* 0x000fe20000000000 */
[C---:B------:R-:W-:Y:S01]  /*00b0*/  ISETP.GE.U32.AND P0, PT, R3.reuse, 0x2, PT ;  /* 0x000000020300780c */ /* 0x040fe20003f06070 */
[C---:B------:R-:W-:Y:S01]  /*00c0*/  VIADD R5, R3.reuse, 0xffffffff ;  /* 0xffffffff03057836 */ /* 0x040fe20000000000 */
[----:B------:R-:W-:-:S04]  /*00d0*/  ISETP.GE.U32.AND P2, PT, R3, 0x2, PT ;  /* 0x000000020300780c */ /* 0x000fc80003f46070 */
[----:B------:R-:W-:Y:S01]  /*00e0*/  ISETP.NE.AND P1, PT, R2, R5, PT ;  /* 0x000000050200720c */ /* 0x000fe20003f25270 */
[----:B0-----:R-:W-:-:S06]  /*00f0*/  ULEA UR4, UR5, UR4, 0x18 ;  /* 0x0000000405047291 */ /* 0x001fcc000f8ec0ff */
[----:B------:R-:W-:-:S05]  /*0100*/  LEA R4, R2, UR4, 0x2 ;  /* 0x0000000402047c11 */ /* 0x000fca000f8e10ff */
[----:B--2---:R0:W-:Y:S01]  /*0110*/  STS [R4], R7 ;  /* 0x0000000704007388 */ /* 0x0041e20000000800 */
[----:B------:R-:W-:Y:S06]  /*0120*/  BAR.SYNC.DEFER_BLOCKING 0x0 ;  /* 0x0000000000007b1d */ /* 0x000fec0000010000 */
[----:B------:R-:W-:Y:S05]  /*0130*/  @!P0 BRA `(.L_x_0) ;  /* 0x0000000000408947 */ /* 0x000fea0003800000 */
[----:B------:R-:W-:-:S05]  /*0140*/  UMOV UR5, 0x1 ;  /* 0x0000000100057882 */ /* 0x000fca0000000000 */
.L_x_1:
[----:B------:R-:W-:-:S04]  /*0150*/  USHF.L.U32 UR6, UR5, 0x1, URZ ;  /* 0x0000000105067899 */ /* 0x000fc800080006ff */
[----:B------:R-:W-:-:S06]  /*0160*/  UIADD3 UR7, UPT, UPT, -UR6, URZ, URZ ;  /* 0x000000ff06077290 */ /* 0x000fcc000fffe1ff */
[----:B------:R-:W-:-:S04]  /*0170*/  LOP3.LUT R5, R2, UR7, RZ, 0xfc, !PT ;  /* 0x0000000702057c12 */ /* 0x000fc8000f8efcff */
[----:B------:R-:W-:-:S04]  /*0180*/  ISETP.NE.AND P0, PT, R5, -0x1, PT ;  /* 0xffffffff0500780c */ /* 0x000fc80003f05270 */
[----:B------:R-:W-:-:S13]  /*0190*/  ISETP.LT.U32.OR P0, PT, R2, UR5, P0 ;  /* 0x0000000502007c0c */ /* 0x000fda0008701470 */
[----:B------:R-:W-:Y:S01]  /*01a0*/  @!P0 VIADD R5, R2, -UR5 ;  /* 0x8000000502058c36 */ /* 0x000fe20008000000 */
[----:B------:R-:W-:Y:S01]  /*01b0*/  @!P0 LDS R6, [R4] ;  /* 0x0000000004068984 */ /* 0x000fe20000000800 */
[----:B------:R-:W-:-:S03]  /*01c0*/  UMOV UR5, UR6 ;  /* 0x0000000600057c82 */ /* 0x000fc60008000000 */
[----:B------:R-:W-:-:S06]  /*01d0*/  @!P0 LEA R5, R5, UR4, 0x2 ;  /* 0x0000000405058c11 */ /* 0x000fcc000f8e10ff */
[----:B------:R-:W0:Y:S02]  /*01e0*/  @!P0 LDS R5, [R5] ;  /* 0x0000000005058984 */ /* 0x000e240000000800 */
[----:B0-----:R-:W-:-:S05]  /*01f0*/  @!P0 IMAD.IADD R7, R5, 0x1, R6 ;  /* 0x0000000105078824 */ /* 0x001fca00078e0206 */
[----:B------:R1:W-:Y:S01]  /*0200*/  @!P0 STS [R4], R7 ;  /* 0x0000000704008388 */ /* 0x0003e20000000800 */
[----:B------:R-:W-:Y:S01]  /*0210*/  BAR.SYNC.DEFER_BLOCKING 0x0 ;  /* 0x0000000000007b1d */ /* 0x000fe20000010000 */
[----:B------:R-:W-:-:S13]  /*0220*/  ISETP.LE.U32.AND P0, PT, R3, UR6, PT ;  /* 0x0000000603007c0c */ /* 0x000fda000bf03070 */
[----:B-1----:R-:W-:Y:S05]  /*0230*/  @!P0 BRA `(.L_x_1) ;  /* 0xfffffffc00c48947 */ /* 0x002fea000383ffff */
.L_x_0:
[----:B------:R1:W-:Y:S01]  /*0240*/  @!P1 STS [R4], RZ ;  /* 0x000000ff04009388 */ /* 0x0003e20000000800 */
[----:B------:R-:W-:Y:S06]  /*0250*/  BAR.SYNC.DEFER_BLOCKING 0x0 ;  /* 0x0000000000007b1d */ /* 0x000fec0000010000 */
[----:B------:R-:W-:Y:S05]  /*0260*/  @!P2 BRA `(.L_x_2) ;  /* 0x000000000078a947 */ /* 0x000fea0003800000 */
.L_x_3:
[----:B------:R-:W-:Y:S02]  /*0270*/  LOP3.LUT P1, R5, R3, 0x7fe, RZ, 0xc0, !PT ;  /* 0x000007fe03057812 */ /* 0x000fe4000782c0ff */
[----:B------:R-:W-:Y:S02]  /*0280*/  SHF.R.U32.HI R11, RZ, 0x1, R3 ;  /* 0x00000001ff0b7819 */ /* 0x000fe40000011603 */
[----:B------:R-:W2:Y:S01]  /*0290*/  I2F.U32.RP R8, R5 ;  /* 0x0000000500087306 */ /* 0x000ea20000209000 */
[----:B------:R-:W-:-:S07]  /*02a0*/  IADD3 R9, PT, PT, RZ, -R5, RZ ;  /* 0x80000005ff097210 */ /* 0x000fce0007ffe0ff */
[----:B--2---:R-:W2:Y:S02]  /*02b0*/  MUFU.RCP R8, R8 ;  /* 0x0000000800087308 */ /* 0x004ea40000001000 */
[----:B--2---:R-:W-:-:S06]  /*02c0*/  VIADD R6, R8, 0xffffffe ;  /* 0x0ffffffe08067836 */ /* 0x004fcc0000000000 */
[----:B0-----:R0:W2:Y:S02]  /*02d0*/  F2I.FTZ.U32.TRUNC.NTZ R7, R6 ;  /* 0x0000000600077305 */ /* 0x0010a4000021f000 */
[----:B0-----:R-:W-:Y:S02]  /*02e0*/  IMAD.MOV.U32 R6, RZ, RZ, RZ ;  /* 0x000000ffff067224 */ /* 0x001fe400078e00ff */
[----:B--2---:R-:W-:-:S04]  /*02f0*/  IMAD R9, R9, R7, RZ ;  /* 0x0000000709097224 */ /* 0x004fc800078e02ff */
[----:B------:R-:W-:-:S06]  /*0300*/  IMAD.HI.U32 R7, R7, R9, R6 ;  /* 0x0000000907077227 */ /* 0x000fcc00078e0006 */
[----:B------:R-:W-:-:S04]  /*0310*/  IMAD.HI.U32 R7, R7, R2, RZ ;  /* 0x0000000207077227 */ /* 0x000fc800078e00ff */
[----:B------:R-:W-:-:S04]  /*0320*/  IMAD.MOV R7, RZ, RZ, -R7 ;  /* 0x000000ffff077224 */ /* 0x000fc800078e0a07 */
[C---:B------:R-:W-:Y:S02]  /*0330*/  IMAD R10, R5.reuse, R7, R2 ;  /* 0x00000007050a7224 */ /* 0x040fe400078e0202 */
[----:B------:R-:W-:-:S03]  /*0340*/  VIADD R7, R5, 0xffffffff ;  /* 0xffffffff05077836 */ /* 0x000fc60000000000 */
[----:B------:R-:W-:-:S13]  /*0350*/  ISETP.GE.U32.AND P0, PT, R10, R5, PT ;  /* 0x000000050a00720c */ /* 0x000fda0003f06070 */
[----:B------:R-:W-:-:S05]  /*0360*/  @P0 IMAD.IADD R10, R10, 0x1, -R5 ;  /* 0x000000010a0a0824 */ /* 0x000fca00078e0a05 */
[----:B------:R-:W-:-:S13]  /*0370*/  ISETP.GE.U32.AND P0, PT, R10, R5, PT ;  /* 0x000000050a00720c */ /* 0x000fda0003f06070 */
[----:B------:R-:W-:Y:S02]  /*0380*/  @P0 IADD3 R10, PT, PT, -R5, R10, RZ ;  /* 0x0000000a050a0210 */ /* 0x000fe40007ffe1ff */
[----:B------:R-:W-:-:S04]  /*0390*/  @!P1 LOP3.LUT R10, RZ, R5, RZ, 0x33, !PT ;  /* 0x00000005ff0a9212 */ /* 0x000fc800078e33ff */
[----:B------:R-:W-:-:S13]  /*03a0*/  ISETP.NE.AND P0, PT, R10, R7, PT ;  /* 0x000000070a00720c */ /* 0x000fda0003f05270 */
[----:B------:R-:W-:Y:S01]  /*03b0*/  @!P0 IMAD.IADD R5, R2, 0x1, -R11 ;  /* 0x0000000102058824 */ /* 0x000fe200078e0a0b */
[----:B------:R-:W0:Y:S04]  /*03c0*/  @!P0 LDS R7, [R4] ;  /* 0x0000000004078984 */ /* 0x000e280000000800 */
[----:B------:R-:W-:-:S05]  /*03d0*/  @!P0 LEA R5, R5, UR4, 0x2 ;  /* 0x0000000405058c11 */ /* 0x000fca000f8e10ff */
[----:B------:R-:W2:Y:S04]  /*03e0*/  @!P0 LDS R6, [R5] ;  /* 0x0000000005068984 */ /* 0x000ea80000000800 */
[----:B0-----:R3:W-:Y:S01]  /*03f0*/  @!P0 STS [R5], R7 ;  /* 0x0000000705008388 */ /* 0x0017e20000000800 */
[----:B--2---:R-:W-:-:S05]  /*0400*/  @!P0 IADD3 R9, PT, PT, R6, R7, RZ ;  /* 0x0000000706098210 */ /* 0x004fca0007ffe0ff */
[----:B------:R3:W-:Y:S01]  /*0410*/  @!P0 STS [R4], R9 ;  /* 0x0000000904008388 */ /* 0x0007e20000000800 */
[----:B------:R-:W-:Y:S01]  /*0420*/  ISETP.GT.U32.AND P0, PT, R3, 0x3, PT ;  /* 0x000000030300780c */ /* 0x000fe20003f04070 */
[----:B------:R-:W-:-:S12]  /*0430*/  IMAD.MOV.U32 R3, RZ, RZ, R11 ;  /* 0x000000ffff037224 */ /* 0x000fd800078e000b */
[----:B---3--:R-:W-:Y:S05]  /*0440*/  @P0 BRA `(.L_x_3) ;  /* 0xfffffffc00880947 */ /* 0x008fea000383ffff */
.L_x_2:
[----:B------:R-:W2:Y:S01]  /*0450*/  LDS R5, [R4] ;  /* 0x0000000004057984 */ /* 0x000ea20000000800 */
[----:B------:R-:W3:Y:S02]  /*0460*/  LDC.64 R2, c[0x0][0x388] ;  /* 0x0000e200ff027b82 */ /* 0x000ee40000000a00 */
[----:B---3--:R-:W-:-:S05]  /*0470*/  IMAD.WIDE.U32 R2, R0, 0x4, R2 ;  /* 0x0000000400027825 */ /* 0x008fca00078e0002 */
[----:B--2---:R-:W-:Y:S01]  /*0480*/  STG.E desc[UR8][R2.64], R5 ;  /* 0x0000000502007986 */ /* 0x004fe2000c101908 */
[----:B------:R-:W-:Y:S06]  /*0490*/  BAR.SYNC.DEFER_BLOCKING 0x0 ;  /* 0x0000000000007b1d */ /* 0x000fec0000010000 */
[----:B------:R-:W-:Y:S05]  /*04a0*/  EXIT ;  /* 0x000000000000794d */ /* 0x000fea0003800000 */
.L_x_4:
[----:B------:R-:W-:-:S00]  /*04b0*/  BRA `(.L_x_4) ;  /* 0xfffffffc00fc7947 */ /* 0x000fc0000383ffff */
[----:B------:R-:W-:-:S00]  /*04c0*/  NOP ;  /* 0x0000000000007918 */ /* 0x000fc00000000000 */
        /* <DEDUP_REMOVED lines=11> */
.L_x_5:


//--------------------- .nv.shared._Z4ScanPiS_    --------------------------
	.section	.nv.shared._Z4ScanPiS_,"aw",@nobits
	.sectionflags	@""
	.align	16
	.zero		1024


//--------------------- .nv.shared.reserved.0     --------------------------
	.section	.nv.shared.reserved.0,"aw",@nobits
	.weak		__nv_reservedSMEM_offset_0_alias
	.size		__nv_reservedSMEM_offset_0_alias, 0, 64
	.other		__nv_reservedSMEM_offset_0_alias,@"STO_CUDA_RESERVED_SHARED STV_DEFAULT"
__nv_reservedSMEM_offset_0_alias:
	.zero		0
	.zero		64


//--------------------- .nv.constant0._Z4ScanPiS_ --------------------------
	.section	.nv.constant0._Z4ScanPiS_,"a",@progbits
	.sectionflags	@""
	.align	4
.nv.constant0._Z4ScanPiS_:
	.zero		912


//--------------------- SYMBOLS --------------------------

	.type		.nv.reservedSmem.offset0,@object
	.size		.nv.reservedSmem.offset0,0x4
	.type		.nv.reservedSmem.cap,@object
	.size		.nv.reservedSmem.cap,0x4
